//
// Generated by NVIDIA NVVM Compiler
//
// Compiler Build ID: CL-36424714
// Cuda compilation tools, release 13.0, V13.0.88
// Based on NVVM 20.0.0
//

.version 9.0
.target sm_100
.address_size 64

	// .globl	_Z19matrix_vector_multiPfS_S_

.visible .entry _Z19matrix_vector_multiPfS_S_(
	.param .u64 .ptr .align 1 _Z19matrix_vector_multiPfS_S__param_0,
	.param .u64 .ptr .align 1 _Z19matrix_vector_multiPfS_S__param_1,
	.param .u64 .ptr .align 1 _Z19matrix_vector_multiPfS_S__param_2
)
{
	.reg .pred 	%p<2>;
	.reg .b32 	%r<6>;
	.reg .b32 	%f<52>;
	.reg .b64 	%rd<19>;

	ld.param.u64 	%rd8, [_Z19matrix_vector_multiPfS_S__param_0];
	ld.param.u64 	%rd9, [_Z19matrix_vector_multiPfS_S__param_1];
	ld.param.u64 	%rd10, [_Z19matrix_vector_multiPfS_S__param_2];
	cvta.to.global.u64 	%rd11, %rd10;
	cvta.to.global.u64 	%rd12, %rd9;
	cvta.to.global.u64 	%rd13, %rd8;
	mov.u32 	%r4, %tid.x;
	mul.wide.u32 	%rd14, %r4, 4;
	add.s64 	%rd1, %rd13, %rd14;
	mov.b32 	%r5, 0;
	st.global.u32 	[%rd1], %r5;
	mul.wide.u32 	%rd15, %r4, 1024;
	add.s64 	%rd16, %rd15, %rd12;
	add.s64 	%rd18, %rd16, 32;
	add.s64 	%rd17, %rd11, 32;
	mov.f32 	%f51, 0f00000000;
$L__BB0_1:
	ld.global.f32 	%f4, [%rd18+-32];
	ld.global.f32 	%f5, [%rd17+-32];
	fma.rn.f32 	%f6, %f4, %f5, %f51;
	st.global.f32 	[%rd1], %f6;
	ld.global.f32 	%f7, [%rd18+-28];
	ld.global.f32 	%f8, [%rd17+-28];
	fma.rn.f32 	%f9, %f7, %f8, %f6;
	st.global.f32 	[%rd1], %f9;
	ld.global.f32 	%f10, [%rd18+-24];
	ld.global.f32 	%f11, [%rd17+-24];
	fma.rn.f32 	%f12, %f10, %f11, %f9;
	st.global.f32 	[%rd1], %f12;
	ld.global.f32 	%f13, [%rd18+-20];
	ld.global.f32 	%f14, [%rd17+-20];
	fma.rn.f32 	%f15, %f13, %f14, %f12;
	st.global.f32 	[%rd1], %f15;
	ld.global.f32 	%f16, [%rd18+-16];
	ld.global.f32 	%f17, [%rd17+-16];
	fma.rn.f32 	%f18, %f16, %f17, %f15;
	st.global.f32 	[%rd1], %f18;
	ld.global.f32 	%f19, [%rd18+-12];
	ld.global.f32 	%f20, [%rd17+-12];
	fma.rn.f32 	%f21, %f19, %f20, %f18;
	st.global.f32 	[%rd1], %f21;
	ld.global.f32 	%f22, [%rd18+-8];
	ld.global.f32 	%f23, [%rd17+-8];
	fma.rn.f32 	%f24, %f22, %f23, %f21;
	st.global.f32 	[%rd1], %f24;
	ld.global.f32 	%f25, [%rd18+-4];
	ld.global.f32 	%f26, [%rd17+-4];
	fma.rn.f32 	%f27, %f25, %f26, %f24;
	st.global.f32 	[%rd1], %f27;
	ld.global.f32 	%f28, [%rd18];
	ld.global.f32 	%f29, [%rd17];
	fma.rn.f32 	%f30, %f28, %f29, %f27;
	st.global.f32 	[%rd1], %f30;
	ld.global.f32 	%f31, [%rd18+4];
	ld.global.f32 	%f32, [%rd17+4];
	fma.rn.f32 	%f33, %f31, %f32, %f30;
	st.global.f32 	[%rd1], %f33;
	ld.global.f32 	%f34, [%rd18+8];
	ld.global.f32 	%f35, [%rd17+8];
	fma.rn.f32 	%f36, %f34, %f35, %f33;
	st.global.f32 	[%rd1], %f36;
	ld.global.f32 	%f37, [%rd18+12];
	ld.global.f32 	%f38, [%rd17+12];
	fma.rn.f32 	%f39, %f37, %f38, %f36;
	st.global.f32 	[%rd1], %f39;
	ld.global.f32 	%f40, [%rd18+16];
	ld.global.f32 	%f41, [%rd17+16];
	fma.rn.f32 	%f42, %f40, %f41, %f39;
	st.global.f32 	[%rd1], %f42;
	ld.global.f32 	%f43, [%rd18+20];
	ld.global.f32 	%f44, [%rd17+20];
	fma.rn.f32 	%f45, %f43, %f44, %f42;
	st.global.f32 	[%rd1], %f45;
	ld.global.f32 	%f46, [%rd18+24];
	ld.global.f32 	%f47, [%rd17+24];
	fma.rn.f32 	%f48, %f46, %f47, %f45;
	st.global.f32 	[%rd1], %f48;
	ld.global.f32 	%f49, [%rd18+28];
	ld.global.f32 	%f50, [%rd17+28];
	fma.rn.f32 	%f51, %f49, %f50, %f48;
	st.global.f32 	[%rd1], %f51;
	add.s32 	%r5, %r5, 16;
	add.s64 	%rd18, %rd18, 64;
	add.s64 	%rd17, %rd17, 64;
	setp.ne.s32 	%p1, %r5, 256;
	@%p1 bra 	$L__BB0_1;
	ret;

}


// ===== COMPILED SASS (sm_100) =====

	.target	sm_100

	.elftype	@"ET_EXEC"


//--------------------- .note.nv.tkinfo           --------------------------
	.section	.note.nv.tkinfo,"",@"SHT_NOTE"
	.sectionflags	@"SHF_NOTE_NV_TKINFO"
	.tkinfo
        /*0018*/ 	.word	0x00000002
        /*0030*/ 	.string	""
        /*0030*/ 	.string	"ptxas"
        /*0030*/ 	.string	"Cuda compilation tools, release 13.0, V13.0.88"
        /*0030*/ 	.string	"Build cuda_13.0.r13.0/compiler.36424714_0"
        /*0030*/ 	.string	"-arch sm_100 -m 64 "



//--------------------- .note.nv.cuinfo           --------------------------
	.section	.note.nv.cuinfo,"",@"SHT_NOTE"
	.sectionflags	@"SHF_NOTE_NV_CUINFO"
        /*0018*/ 	.short	0x0002
        /*001a*/ 	.short	0x0064
        /*001c*/ 	.short	0x0082
	.zero		2


//--------------------- .nv.info                  --------------------------
	.section	.nv.info,"",@"SHT_CUDA_INFO"
	.align	4


	//----- nvinfo : EIATTR_REGCOUNT
	.align		4
        /*0000*/ 	.byte	0x04, 0x2f
        /*0002*/ 	.short	(.L_1 - .L_0)
	.align		4
.L_0:
        /*0004*/ 	.word	index@(_Z19matrix_vector_multiPfS_S_)
        /*0008*/ 	.word	0x00000010


	//----- nvinfo : EIATTR_FRAME_SIZE
	.align		4
.L_1:
        /*000c*/ 	.byte	0x04, 0x11
        /*000e*/ 	.short	(.L_3 - .L_2)
	.align		4
.L_2:
        /*0010*/ 	.word	index@(_Z19matrix_vector_multiPfS_S_)
        /*0014*/ 	.word	0x00000000


	//----- nvinfo : EIATTR_MIN_STACK_SIZE
	.align		4
.L_3:
        /*0018*/ 	.byte	0x04, 0x12
        /*001a*/ 	.short	(.L_5 - .L_4)
	.align		4
.L_4:
        /*001c*/ 	.word	index@(_Z19matrix_vector_multiPfS_S_)
        /*0020*/ 	.word	0x00000000
.L_5:


//--------------------- .nv.compat                --------------------------
	.section	.nv.compat,"",@"SHT_CUDA_COMPAT_INFO"
	.align	4
        /*0000*/ 	.byte	0x02, 0x09, 0x00, 0x00, 0x02, 0x02, 0x01, 0x00, 0x02, 0x05, 0x05, 0x00, 0x03, 0x07, 0x01, 0x01
        /*0010*/ 	.byte	0x02, 0x03, 0x00, 0x00, 0x02, 0x06, 0x01, 0x00, 0x04, 0x0b, 0x08, 0x00, 0x09, 0x00, 0x00, 0x00
        /*0020*/ 	.byte	0x00, 0x00, 0x00, 0x00


//--------------------- .nv.info._Z19matrix_vector_multiPfS_S_ --------------------------
	.section	.nv.info._Z19matrix_vector_multiPfS_S_,"",@"SHT_CUDA_INFO"
	.sectionflags	@""
	.align	4


	//----- nvinfo : EIATTR_CUDA_API_VERSION
	.align		4
        /*0000*/ 	.byte	0x04, 0x37
        /*0002*/ 	.short	(.L_7 - .L_6)
.L_6:
        /*0004*/ 	.word	0x00000082


	//----- nvinfo : EIATTR_KPARAM_INFO
	.align		4
.L_7:
        /*0008*/ 	.byte	0x04, 0x17
        /*000a*/ 	.short	(.L_9 - .L_8)
.L_8:
        /*000c*/ 	.word	0x00000000
        /*0010*/ 	.short	0x0002
        /*0012*/ 	.short	0x0010
        /*0014*/ 	.byte	0x00, 0xf5, 0x21, 0x00


	//----- nvinfo : EIATTR_KPARAM_INFO
	.align		4
.L_9:
        /*0018*/ 	.byte	0x04, 0x17
        /*001a*/ 	.short	(.L_11 - .L_10)
.L_10:
        /*001c*/ 	.word	0x00000000
        /*0020*/ 	.short	0x0001
        /*0022*/ 	.short	0x0008
        /*0024*/ 	.byte	0x00, 0xf5, 0x21, 0x00


	//----- nvinfo : EIATTR_KPARAM_INFO
	.align		4
.L_11:
        /*0028*/ 	.byte	0x04, 0x17
        /*002a*/ 	.short	(.L_13 - .L_12)
.L_12:
        /*002c*/ 	.word	0x00000000
        /*0030*/ 	.short	0x0000
        /*0032*/ 	.short	0x0000
        /*0034*/ 	.byte	0x00, 0xf5, 0x21, 0x00


	//----- nvinfo : EIATTR_SPARSE_MMA_MASK
	.align		4
.L_13:
        /*0038*/ 	.byte	0x03, 0x50
        /*003a*/ 	.short	0x0000


	//----- nvinfo : EIATTR_MAXREG_COUNT
	.align		4
        /*003c*/ 	.byte	0x03, 0x1b
        /*003e*/ 	.short	0x00ff


	//----- nvinfo : EIATTR_MERCURY_ISA_VERSION
	.align		4
        /*0040*/ 	.byte	0x03, 0x5f
        /*0042*/ 	.short	0x0101


	//----- nvinfo : EIATTR_VRC_CTA_INIT_COUNT
	.align		4
        /*0044*/ 	.byte	0x02, 0x4a
	.zero		1
	.zero		1


	//----- nvinfo : EIATTR_EXIT_INSTR_OFFSETS
	.align		4
        /*0048*/ 	.byte	0x04, 0x1c
        /*004a*/ 	.short	(.L_15 - .L_14)


	//   ....[0]....
.L_14:
        /*004c*/ 	.word	0x000005a0


	//----- nvinfo : EIATTR_CBANK_PARAM_SIZE
	.align		4
.L_15:
        /*0050*/ 	.byte	0x03, 0x19
        /*0052*/ 	.short	0x0018


	//----- nvinfo : EIATTR_PARAM_CBANK
	.align		4
        /*0054*/ 	.byte	0x04, 0x0a
        /*0056*/ 	.short	(.L_17 - .L_16)
	.align		4
.L_16:
        /*0058*/ 	.word	index@(.nv.constant0._Z19matrix_vector_multiPfS_S_)
        /*005c*/ 	.short	0x0380
        /*005e*/ 	.short	0x0018


	//----- nvinfo : EIATTR_SW_WAR
	.align		4
.L_17:
        /*0060*/ 	.byte	0x04, 0x36
        /*0062*/ 	.short	(.L_19 - .L_18)
.L_18:
        /*0064*/ 	.word	0x00000008
.L_19:


//--------------------- .nv.callgraph             --------------------------
	.section	.nv.callgraph,"",@"SHT_CUDA_CALLGRAPH"
	.align	4
	.sectionentsize	8
	.align		4
        /*0000*/ 	.word	0x00000000
	.align		4
        /*0004*/ 	.word	0xffffffff
	.align		4
        /*0008*/ 	.word	0x00000000
	.align		4
        /*000c*/ 	.word	0xfffffffe
	.align		4
        /*0010*/ 	.word	0x00000000
	.align		4
        /*0014*/ 	.word	0xfffffffd
	.align		4
        /*0018*/ 	.word	0x00000000
	.align		4
        /*001c*/ 	.word	0xfffffffc


//--------------------- .text._Z19matrix_vector_multiPfS_S_ --------------------------
	.section	.text._Z19matrix_vector_multiPfS_S_,"ax",@progbits
	.align	128
        .global         _Z19matrix_vector_multiPfS_S_
        .type           _Z19matrix_vector_multiPfS_S_,@function
        .size           _Z19matrix_vector_multiPfS_S_,(.L_x_2 - _Z19matrix_vector_multiPfS_S_)
        .other          _Z19matrix_vector_multiPfS_S_,@"STO_CUDA_ENTRY STV_DEFAULT"
_Z19matrix_vector_multiPfS_S_:
.text._Z19matrix_vector_multiPfS_S_:
[----:B------:R-:W-:Y:S01]  /*0000*/  LDC R1, c[0x0][0x37c] ;  /* 0x0000df00ff017b82 */ /* 0x000fe20000000800 */
[----:B------:R-:W0:Y:S07]  /*0010*/  S2R R7, SR_TID.X ;  /* 0x0000000000077919 */ /* 0x000e2e0000002100 */
[----:B------:R-:W0:Y:S01]  /*0020*/  LDC.64 R2, c[0x0][0x380] ;  /* 0x0000e000ff027b82 */ /* 0x000e220000000a00 */
[----:B------:R-:W1:Y:S01]  /*0030*/  LDCU.64 UR6, c[0x0][0x358] ;  /* 0x00006b00ff0677ac */ /* 0x000e620008000a00 */
[----:B------:R-:W-:Y:S01]  /*0040*/  HFMA2 R9, -RZ, RZ, 0, 0 ;  /* 0x00000000ff097431 */ /* 0x000fe200000001ff */
[----:B------:R-:W2:Y:S05]  /*0050*/  LDCU.64 UR4, c[0x0][0x390] ;  /* 0x00007200ff0477ac */ /* 0x000eaa0008000a00 */
[----:B------:R-:W3:Y:S01]  /*0060*/  LDC.64 R4, c[0x0][0x388] ;  /* 0x0000e200ff047b82 */ /* 0x000ee20000000a00 */
[----:B--2---:R-:W-:-:S04]  /*0070*/  UIADD3 UR4, UP0, UPT, UR4, 0x20, URZ ;  /* 0x0000002004047890 */ /* 0x004fc8000ff1e0ff */
[----:B------:R-:W-:Y:S02]  /*0080*/  UIADD3.X UR5, UPT, UPT, URZ, UR5, URZ, UP0, !UPT ;  /* 0x00000005ff057290 */ /* 0x000fe400087fe4ff */
[----:B------:R-:W-:Y:S01]  /*0090*/  MOV R0, UR4 ;  /* 0x0000000400007c02 */ /* 0x000fe20008000f00 */
[----:B------:R-:W-:Y:S01]  /*00a0*/  UMOV UR4, URZ ;  /* 0x000000ff00047c82 */ /* 0x000fe20008000000 */
[----:B0-----:R-:W-:-:S04]  /*00b0*/  IMAD.WIDE.U32 R2, R7, 0x4, R2 ;  /* 0x0000000407027825 */ /* 0x001fc800078e0002 */
[----:B---3--:R-:W-:Y:S01]  /*00c0*/  IMAD.WIDE.U32 R4, R7, 0x400, R4 ;  /* 0x0000040007047825 */ /* 0x008fe200078e0004 */
[----:B-1----:R0:W-:Y:S01]  /*00d0*/  STG.E desc[UR6][R2.64], RZ ;  /* 0x000000ff02007986 */ /* 0x0021e2000c101906 */
[----:B------:R-:W-:Y:S02]  /*00e0*/  MOV R7, UR5 ;  /* 0x0000000500077c02 */ /* 0x000fe40008000f00 */
[----:B------:R-:W-:-:S04]  /*00f0*/  IADD3 R8, P0, PT, R4, 0x20, RZ ;  /* 0x0000002004087810 */ /* 0x000fc80007f1e0ff */
[----:B------:R-:W-:-:S09]  /*0100*/  IADD3.X R5, PT, PT, RZ, R5, RZ, P0, !PT ;  /* 0x00000005ff057210 */ /* 0x000fd200007fe4ff */
.L_x_0:
[----:B------:R-:W-:Y:S02]  /*0110*/  MOV R4, R8 ;  /* 0x0000000800047202 */ /* 0x000fe40000000f00 */
[----:B------:R-:W-:-:S03]  /*0120*/  MOV R6, R0 ;  /* 0x0000000000067202 */ /* 0x000fc60000000f00 */
[----:B--2---:R-:W2:Y:S04]  /*0130*/  LDG.E R0, desc[UR6][R4.64+-0x20] ;  /* 0xffffe00604007981 */ /* 0x004ea8000c1e1900 */
[----:B------:R-:W2:Y:S02]  /*0140*/  LDG.E R8, desc[UR6][R6.64+-0x20] ;  /* 0xffffe00606087981 */ /* 0x000ea4000c1e1900 */
[----:B--2---:R-:W-:-:S05]  /*0150*/  FFMA R9, R0, R8, R9 ;  /* 0x0000000800097223 */ /* 0x004fca0000000009 */
[----:B------:R1:W-:Y:S04]  /*0160*/  STG.E desc[UR6][R2.64], R9 ;  /* 0x0000000902007986 */ /* 0x0003e8000c101906 */
[----:B------:R-:W2:Y:S04]  /*0170*/  LDG.E R0, desc[UR6][R4.64+-0x1c] ;  /* 0xffffe40604007981 */ /* 0x000ea8000c1e1900 */
[----:B------:R-:W2:Y:S02]  /*0180*/  LDG.E R8, desc[UR6][R6.64+-0x1c] ;  /* 0xffffe40606087981 */ /* 0x000ea4000c1e1900 */
[----:B--2---:R-:W-:-:S05]  /*0190*/  FFMA R11, R0, R8, R9 ;  /* 0x00000008000b7223 */ /* 0x004fca0000000009 */
[----:B------:R2:W-:Y:S04]  /*01a0*/  STG.E desc[UR6][R2.64], R11 ;  /* 0x0000000b02007986 */ /* 0x0005e8000c101906 */
[----:B------:R-:W3:Y:S04]  /*01b0*/  LDG.E R0, desc[UR6][R4.64+-0x18] ;  /* 0xffffe80604007981 */ /* 0x000ee8000c1e1900 */
[----:B------:R-:W3:Y:S02]  /*01c0*/  LDG.E R8, desc[UR6][R6.64+-0x18] ;  /* 0xffffe80606087981 */ /* 0x000ee4000c1e1900 */
[----:B---3--:R-:W-:-:S05]  /*01d0*/  FFMA R13, R0, R8, R11 ;  /* 0x00000008000d7223 */ /* 0x008fca000000000b */
[----:B------:R3:W-:Y:S04]  /*01e0*/  STG.E desc[UR6][R2.64], R13 ;  /* 0x0000000d02007986 */ /* 0x0007e8000c101906 */
[----:B------:R-:W1:Y:S04]  /*01f0*/  LDG.E R0, desc[UR6][R4.64+-0x14] ;  /* 0xffffec0604007981 */ /* 0x000e68000c1e1900 */
[----:B------:R-:W1:Y:S02]  /*0200*/  LDG.E R8, desc[UR6][R6.64+-0x14] ;  /* 0xffffec0606087981 */ /* 0x000e64000c1e1900 */
[----:B-1----:R-:W-:-:S05]  /*0210*/  FFMA R9, R0, R8, R13 ;  /* 0x0000000800097223 */ /* 0x002fca000000000d */
        /* <DEDUP_REMOVED lines=46> */
[----:B------:R-:W1:Y:S01]  /*0500*/  LDG.E R8, desc[UR6][R6.64+0x1c] ;  /* 0x00001c0606087981 */ /* 0x000e62000c1e1900 */
[----:B------:R-:W-:-:S04]  /*0510*/  UIADD3 UR4, UPT, UPT, UR4, 0x10, URZ ;  /* 0x0000001004047890 */ /* 0x000fc8000fffe0ff */
[----:B------:R-:W-:Y:S01]  /*0520*/  UISETP.NE.AND UP0, UPT, UR4, 0x100, UPT ;  /* 0x000001000400788c */ /* 0x000fe2000bf05270 */
[----:B-1----:R-:W-:Y:S01]  /*0530*/  FFMA R9, R0, R8, R13 ;  /* 0x0000000800097223 */ /* 0x002fe2000000000d */
[----:B------:R-:W-:Y:S02]  /*0540*/  IADD3 R8, P0, PT, R4, 0x40, RZ ;  /* 0x0000004004087810 */ /* 0x000fe40007f1e0ff */
[----:B------:R-:W-:Y:S02]  /*0550*/  IADD3 R0, P1, PT, R6, 0x40, RZ ;  /* 0x0000004006007810 */ /* 0x000fe40007f3e0ff */
[----:B------:R2:W-:Y:S01]  /*0560*/  STG.E desc[UR6][R2.64], R9 ;  /* 0x0000000902007986 */ /* 0x0005e2000c101906 */
[----:B------:R-:W-:Y:S02]  /*0570*/  IADD3.X R5, PT, PT, RZ, R5, RZ, P0, !PT ;  /* 0x00000005ff057210 */ /* 0x000fe400007fe4ff */
[----:B------:R-:W-:Y:S01]  /*0580*/  IADD3.X R7, PT, PT, RZ, R7, RZ, P1, !PT ;  /* 0x00000007ff077210 */ /* 0x000fe20000ffe4ff */
[----:B------:R-:W-:Y:S07]  /*0590*/  BRA.U UP0, `(.L_x_0) ;  /* 0xfffffff900dc7547 */ /* 0x000fee000b83ffff */
[----:B------:R-:W-:Y:S05]  /*05a0*/  EXIT ;  /* 0x000000000000794d */ /* 0x000fea0003800000 */
.L_x_1:
[----:B------:R-:W-:-:S00]  /*05b0*/  BRA `(.L_x_1) ;  /* 0xfffffffc00fc7947 */ /* 0x000fc0000383ffff */
[----:B------:R-:W-:-:S00]  /*05c0*/  NOP ;  /* 0x0000000000007918 */ /* 0x000fc00000000000 */
        /* <DEDUP_REMOVED lines=11> */
.L_x_2:


//--------------------- .nv.shared.reserved.0     --------------------------
	.section	.nv.shared.reserved.0,"aw",@nobits
	.weak		__nv_reservedSMEM_offset_0_alias
	.size		__nv_reservedSMEM_offset_0_alias, 0, 64
	.other		__nv_reservedSMEM_offset_0_alias,@"STO_CUDA_RESERVED_SHARED STV_DEFAULT"
__nv_reservedSMEM_offset_0_alias:
	.zero		0
	.zero		64


//--------------------- .nv.constant0._Z19matrix_vector_multiPfS_S_ --------------------------
	.section	.nv.constant0._Z19matrix_vector_multiPfS_S_,"a",@progbits
	.sectionflags	@""
	.align	4
.nv.constant0._Z19matrix_vector_multiPfS_S_:
	.zero		920


//--------------------- SYMBOLS --------------------------

	.type		.nv.reservedSmem.offset0,@object
	.size		.nv.reservedSmem.offset0,0x4
